//
// Generated by NVIDIA NVVM Compiler
//
// Compiler Build ID: CL-36424714
// Cuda compilation tools, release 13.0, V13.0.88
// Based on NVVM 20.0.0
//

.version 9.0
.target sm_100
.address_size 64

	// .globl	_Z17test_block_kernelPfS_Pi
// _ZZ17test_block_kernelPfS_PiE2sp has been demoted
// _ZZ17test_block_kernelPfS_PiE2si has been demoted

.visible .entry _Z17test_block_kernelPfS_Pi(
	.param .u64 .ptr .align 1 _Z17test_block_kernelPfS_Pi_param_0,
	.param .u64 .ptr .align 1 _Z17test_block_kernelPfS_Pi_param_1,
	.param .u64 .ptr .align 1 _Z17test_block_kernelPfS_Pi_param_2
)
{
	.local .align 16 .b8 	__local_depot0[192];
	.reg .b64 	%SP;
	.reg .b64 	%SPL;
	.reg .pred 	%p<34>;
	.reg .b32 	%r<77>;
	.reg .b32 	%f<126>;
	.reg .b64 	%rd<25>;
	// demoted variable
	.shared .align 4 .b8 _ZZ17test_block_kernelPfS_PiE2sp[4096];
	// demoted variable
	.shared .align 4 .b8 _ZZ17test_block_kernelPfS_PiE2si[4096];
	mov.u64 	%SPL, __local_depot0;
	ld.param.u64 	%rd8, [_Z17test_block_kernelPfS_Pi_param_0];
	ld.param.u64 	%rd7, [_Z17test_block_kernelPfS_Pi_param_2];
	cvta.to.global.u64 	%rd9, %rd8;
	add.u64 	%rd1, %SPL, 0;
	add.u64 	%rd2, %SPL, 64;
	add.u64 	%rd3, %SPL, 128;
	mov.u32 	%r21, %tid.x;
	mov.u32 	%r22, %tid.y;
	shl.b32 	%r23, %r22, 5;
	add.s32 	%r1, %r23, %r21;
	shl.b32 	%r2, %r21, 2;
	shl.b32 	%r24, %r22, 2;
	or.b32  	%r3, %r2, 1;
	or.b32  	%r4, %r2, 2;
	or.b32  	%r5, %r2, 3;
	st.local.v4.u32 	[%rd2], {%r2, %r3, %r4, %r5};
	st.local.v4.u32 	[%rd2+16], {%r2, %r3, %r4, %r5};
	st.local.v4.u32 	[%rd2+32], {%r2, %r3, %r4, %r5};
	st.local.v4.u32 	[%rd2+48], {%r2, %r3, %r4, %r5};
	st.local.v4.u32 	[%rd3], {%r24, %r24, %r24, %r24};
	or.b32  	%r25, %r24, 1;
	st.local.v4.u32 	[%rd3+16], {%r25, %r25, %r25, %r25};
	or.b32  	%r26, %r24, 2;
	st.local.v4.u32 	[%rd3+32], {%r26, %r26, %r26, %r26};
	or.b32  	%r27, %r24, 3;
	st.local.v4.u32 	[%rd3+48], {%r27, %r27, %r27, %r27};
	shl.b32 	%r6, %r22, 9;
	or.b32  	%r7, %r6, 128;
	add.s64 	%rd4, %rd9, 32;
	mov.b32 	%r73, 0;
$L__BB0_1:
	cvt.u64.u32 	%rd5, %r73;
	mul.wide.u32 	%rd13, %r73, 4;
	add.s64 	%rd14, %rd2, %rd13;
	ld.local.u32 	%r29, [%rd14];
	shl.b32 	%r75, %r29, 7;
	add.s64 	%rd15, %rd3, %rd13;
	ld.local.u32 	%r30, [%rd15];
	shl.b32 	%r74, %r30, 7;
	mov.b32 	%r76, 0;
	mov.f32 	%f125, 0f00000000;
$L__BB0_2:
	mul.wide.s32 	%rd16, %r75, 4;
	add.s64 	%rd17, %rd4, %rd16;
	mul.wide.s32 	%rd18, %r74, 4;
	add.s64 	%rd19, %rd4, %rd18;
	ld.global.f32 	%f4, [%rd17+-32];
	ld.global.f32 	%f5, [%rd19+-32];
	fma.rn.f32 	%f6, %f4, %f5, %f125;
	ld.global.f32 	%f7, [%rd17+-28];
	ld.global.f32 	%f8, [%rd19+-28];
	fma.rn.f32 	%f9, %f7, %f8, %f6;
	ld.global.f32 	%f10, [%rd17+-24];
	ld.global.f32 	%f11, [%rd19+-24];
	fma.rn.f32 	%f12, %f10, %f11, %f9;
	ld.global.f32 	%f13, [%rd17+-20];
	ld.global.f32 	%f14, [%rd19+-20];
	fma.rn.f32 	%f15, %f13, %f14, %f12;
	ld.global.f32 	%f16, [%rd17+-16];
	ld.global.f32 	%f17, [%rd19+-16];
	fma.rn.f32 	%f18, %f16, %f17, %f15;
	ld.global.f32 	%f19, [%rd17+-12];
	ld.global.f32 	%f20, [%rd19+-12];
	fma.rn.f32 	%f21, %f19, %f20, %f18;
	ld.global.f32 	%f22, [%rd17+-8];
	ld.global.f32 	%f23, [%rd19+-8];
	fma.rn.f32 	%f24, %f22, %f23, %f21;
	ld.global.f32 	%f25, [%rd17+-4];
	ld.global.f32 	%f26, [%rd19+-4];
	fma.rn.f32 	%f27, %f25, %f26, %f24;
	ld.global.f32 	%f28, [%rd17];
	ld.global.f32 	%f29, [%rd19];
	fma.rn.f32 	%f30, %f28, %f29, %f27;
	ld.global.f32 	%f31, [%rd17+4];
	ld.global.f32 	%f32, [%rd19+4];
	fma.rn.f32 	%f33, %f31, %f32, %f30;
	ld.global.f32 	%f34, [%rd17+8];
	ld.global.f32 	%f35, [%rd19+8];
	fma.rn.f32 	%f36, %f34, %f35, %f33;
	ld.global.f32 	%f37, [%rd17+12];
	ld.global.f32 	%f38, [%rd19+12];
	fma.rn.f32 	%f39, %f37, %f38, %f36;
	ld.global.f32 	%f40, [%rd17+16];
	ld.global.f32 	%f41, [%rd19+16];
	fma.rn.f32 	%f42, %f40, %f41, %f39;
	ld.global.f32 	%f43, [%rd17+20];
	ld.global.f32 	%f44, [%rd19+20];
	fma.rn.f32 	%f45, %f43, %f44, %f42;
	ld.global.f32 	%f46, [%rd17+24];
	ld.global.f32 	%f47, [%rd19+24];
	fma.rn.f32 	%f48, %f46, %f47, %f45;
	ld.global.f32 	%f49, [%rd17+28];
	ld.global.f32 	%f50, [%rd19+28];
	fma.rn.f32 	%f125, %f49, %f50, %f48;
	add.s32 	%r76, %r76, 16;
	add.s32 	%r75, %r75, 16;
	add.s32 	%r74, %r74, 16;
	setp.ne.s32 	%p1, %r76, 128;
	@%p1 bra 	$L__BB0_2;
	shl.b64 	%rd20, %rd5, 2;
	add.s64 	%rd21, %rd1, %rd20;
	st.local.f32 	[%rd21], %f125;
	add.s32 	%r73, %r73, 1;
	setp.ne.s32 	%p2, %r73, 16;
	@%p2 bra 	$L__BB0_1;
	add.s32 	%r31, %r7, %r2;
	ld.local.v4.f32 	{%f51, %f52, %f53, %f54}, [%rd1];
	max.f32 	%f55, %f51, %f52;
	setp.eq.f32 	%p3, %f55, %f52;
	selp.b32 	%r32, %r3, %r2, %p3;
	max.f32 	%f56, %f55, %f53;
	setp.eq.f32 	%p4, %f56, %f53;
	selp.b32 	%r33, %r4, %r32, %p4;
	max.f32 	%f57, %f56, %f54;
	setp.eq.f32 	%p5, %f57, %f54;
	selp.b32 	%r34, %r5, %r33, %p5;
	add.s32 	%r35, %r6, %r34;
	ld.local.v4.f32 	{%f58, %f59, %f60, %f61}, [%rd1+16];
	max.f32 	%f62, %f57, %f58;
	setp.eq.f32 	%p6, %f62, %f58;
	selp.b32 	%r36, %r31, %r35, %p6;
	max.f32 	%f63, %f62, %f59;
	setp.eq.f32 	%p7, %f63, %f59;
	add.s32 	%r37, %r31, 1;
	selp.b32 	%r38, %r37, %r36, %p7;
	max.f32 	%f64, %f63, %f60;
	setp.eq.f32 	%p8, %f64, %f60;
	add.s32 	%r39, %r31, 2;
	selp.b32 	%r40, %r39, %r38, %p8;
	max.f32 	%f65, %f64, %f61;
	setp.eq.f32 	%p9, %f65, %f61;
	add.s32 	%r41, %r31, 3;
	selp.b32 	%r42, %r41, %r40, %p9;
	ld.local.v4.f32 	{%f66, %f67, %f68, %f69}, [%rd1+32];
	max.f32 	%f70, %f65, %f66;
	setp.eq.f32 	%p10, %f70, %f66;
	add.s32 	%r43, %r31, 128;
	selp.b32 	%r44, %r43, %r42, %p10;
	max.f32 	%f71, %f70, %f67;
	setp.eq.f32 	%p11, %f71, %f67;
	add.s32 	%r45, %r31, 129;
	selp.b32 	%r46, %r45, %r44, %p11;
	max.f32 	%f72, %f71, %f68;
	setp.eq.f32 	%p12, %f72, %f68;
	add.s32 	%r47, %r31, 130;
	selp.b32 	%r48, %r47, %r46, %p12;
	max.f32 	%f73, %f72, %f69;
	setp.eq.f32 	%p13, %f73, %f69;
	add.s32 	%r49, %r31, 131;
	selp.b32 	%r50, %r49, %r48, %p13;
	ld.local.v4.f32 	{%f74, %f75, %f76, %f77}, [%rd1+48];
	max.f32 	%f78, %f73, %f74;
	setp.eq.f32 	%p14, %f78, %f74;
	add.s32 	%r51, %r31, 256;
	selp.b32 	%r52, %r51, %r50, %p14;
	max.f32 	%f79, %f78, %f75;
	setp.eq.f32 	%p15, %f79, %f75;
	add.s32 	%r53, %r31, 257;
	selp.b32 	%r54, %r53, %r52, %p15;
	max.f32 	%f80, %f79, %f76;
	setp.eq.f32 	%p16, %f80, %f76;
	add.s32 	%r55, %r31, 258;
	selp.b32 	%r56, %r55, %r54, %p16;
	max.f32 	%f81, %f80, %f77;
	setp.eq.f32 	%p17, %f81, %f77;
	add.s32 	%r57, %r31, 259;
	selp.b32 	%r58, %r57, %r56, %p17;
	shl.b32 	%r59, %r1, 2;
	mov.u32 	%r60, _ZZ17test_block_kernelPfS_PiE2sp;
	add.s32 	%r18, %r60, %r59;
	st.shared.f32 	[%r18], %f81;
	mov.u32 	%r61, _ZZ17test_block_kernelPfS_PiE2si;
	add.s32 	%r19, %r61, %r59;
	st.shared.u32 	[%r19], %r58;
	bar.sync 	0;
	setp.gt.u32 	%p18, %r1, 511;
	@%p18 bra 	$L__BB0_7;
	ld.shared.f32 	%f82, [%r18];
	ld.shared.f32 	%f83, [%r18+2048];
	max.f32 	%f84, %f82, %f83;
	st.shared.f32 	[%r18], %f84;
	setp.neu.f32 	%p19, %f84, %f83;
	@%p19 bra 	$L__BB0_7;
	ld.shared.u32 	%r62, [%r19+2048];
	st.shared.u32 	[%r19], %r62;
$L__BB0_7:
	bar.sync 	0;
	setp.gt.u32 	%p20, %r1, 255;
	@%p20 bra 	$L__BB0_10;
	ld.shared.f32 	%f85, [%r18];
	ld.shared.f32 	%f86, [%r18+1024];
	max.f32 	%f87, %f85, %f86;
	st.shared.f32 	[%r18], %f87;
	setp.neu.f32 	%p21, %f87, %f86;
	@%p21 bra 	$L__BB0_10;
	ld.shared.u32 	%r63, [%r19+1024];
	st.shared.u32 	[%r19], %r63;
$L__BB0_10:
	bar.sync 	0;
	setp.gt.u32 	%p22, %r1, 127;
	@%p22 bra 	$L__BB0_13;
	ld.shared.f32 	%f88, [%r18];
	ld.shared.f32 	%f89, [%r18+512];
	max.f32 	%f90, %f88, %f89;
	st.shared.f32 	[%r18], %f90;
	setp.neu.f32 	%p23, %f90, %f89;
	@%p23 bra 	$L__BB0_13;
	ld.shared.u32 	%r64, [%r19+512];
	st.shared.u32 	[%r19], %r64;
$L__BB0_13:
	bar.sync 	0;
	setp.gt.u32 	%p24, %r1, 63;
	@%p24 bra 	$L__BB0_16;
	ld.shared.f32 	%f91, [%r18];
	ld.shared.f32 	%f92, [%r18+256];
	max.f32 	%f93, %f91, %f92;
	st.shared.f32 	[%r18], %f93;
	setp.neu.f32 	%p25, %f93, %f92;
	@%p25 bra 	$L__BB0_16;
	ld.shared.u32 	%r65, [%r19+256];
	st.shared.u32 	[%r19], %r65;
$L__BB0_16:
	bar.sync 	0;
	setp.gt.u32 	%p26, %r1, 31;
	@%p26 bra 	$L__BB0_31;
	ld.volatile.shared.f32 	%f94, [%r18];
	ld.volatile.shared.f32 	%f95, [%r18+128];
	max.f32 	%f96, %f94, %f95;
	st.volatile.shared.f32 	[%r18], %f96;
	ld.volatile.shared.f32 	%f97, [%r18];
	ld.volatile.shared.f32 	%f98, [%r18+128];
	setp.neu.f32 	%p27, %f97, %f98;
	@%p27 bra 	$L__BB0_19;
	ld.volatile.shared.u32 	%r66, [%r19+128];
	st.volatile.shared.u32 	[%r19], %r66;
$L__BB0_19:
	ld.volatile.shared.f32 	%f99, [%r18];
	ld.volatile.shared.f32 	%f100, [%r18+64];
	max.f32 	%f101, %f99, %f100;
	st.volatile.shared.f32 	[%r18], %f101;
	ld.volatile.shared.f32 	%f102, [%r18];
	ld.volatile.shared.f32 	%f103, [%r18+64];
	setp.neu.f32 	%p28, %f102, %f103;
	@%p28 bra 	$L__BB0_21;
	ld.volatile.shared.u32 	%r67, [%r19+64];
	st.volatile.shared.u32 	[%r19], %r67;
$L__BB0_21:
	ld.volatile.shared.f32 	%f104, [%r18];
	ld.volatile.shared.f32 	%f105, [%r18+32];
	max.f32 	%f106, %f104, %f105;
	st.volatile.shared.f32 	[%r18], %f106;
	ld.volatile.shared.f32 	%f107, [%r18];
	ld.volatile.shared.f32 	%f108, [%r18+32];
	setp.neu.f32 	%p29, %f107, %f108;
	@%p29 bra 	$L__BB0_23;
	ld.volatile.shared.u32 	%r68, [%r19+32];
	st.volatile.shared.u32 	[%r19], %r68;
$L__BB0_23:
	ld.volatile.shared.f32 	%f109, [%r18];
	ld.volatile.shared.f32 	%f110, [%r18+16];
	max.f32 	%f111, %f109, %f110;
	st.volatile.shared.f32 	[%r18], %f111;
	ld.volatile.shared.f32 	%f112, [%r18];
	ld.volatile.shared.f32 	%f113, [%r18+16];
	setp.neu.f32 	%p30, %f112, %f113;
	@%p30 bra 	$L__BB0_25;
	ld.volatile.shared.u32 	%r69, [%r19+16];
	st.volatile.shared.u32 	[%r19], %r69;
$L__BB0_25:
	ld.volatile.shared.f32 	%f114, [%r18];
	ld.volatile.shared.f32 	%f115, [%r18+8];
	max.f32 	%f116, %f114, %f115;
	st.volatile.shared.f32 	[%r18], %f116;
	ld.volatile.shared.f32 	%f117, [%r18];
	ld.volatile.shared.f32 	%f118, [%r18+8];
	setp.neu.f32 	%p31, %f117, %f118;
	@%p31 bra 	$L__BB0_27;
	ld.volatile.shared.u32 	%r70, [%r19+8];
	st.volatile.shared.u32 	[%r19], %r70;
$L__BB0_27:
	ld.volatile.shared.f32 	%f119, [%r18];
	ld.volatile.shared.f32 	%f120, [%r18+4];
	max.f32 	%f121, %f119, %f120;
	st.volatile.shared.f32 	[%r18], %f121;
	ld.volatile.shared.f32 	%f122, [%r18];
	ld.volatile.shared.f32 	%f123, [%r18+4];
	setp.neu.f32 	%p32, %f122, %f123;
	@%p32 bra 	$L__BB0_29;
	ld.volatile.shared.u32 	%r71, [%r19+4];
	st.volatile.shared.u32 	[%r19], %r71;
$L__BB0_29:
	setp.ne.s32 	%p33, %r1, 0;
	@%p33 bra 	$L__BB0_31;
	ld.param.u64 	%rd24, [_Z17test_block_kernelPfS_Pi_param_1];
	ld.volatile.shared.f32 	%f124, [_ZZ17test_block_kernelPfS_PiE2sp];
	cvta.to.global.u64 	%rd22, %rd24;
	st.global.f32 	[%rd22], %f124;
	ld.volatile.shared.u32 	%r72, [_ZZ17test_block_kernelPfS_PiE2si];
	cvta.to.global.u64 	%rd23, %rd7;
	st.global.u32 	[%rd23], %r72;
$L__BB0_31:
	ret;

}


// ===== COMPILED SASS (sm_100) =====

	.target	sm_100

	.elftype	@"ET_EXEC"


//--------------------- .note.nv.tkinfo           --------------------------
	.section	.note.nv.tkinfo,"",@"SHT_NOTE"
	.sectionflags	@"SHF_NOTE_NV_TKINFO"
	.tkinfo
        /*0018*/ 	.word	0x00000002
        /*0030*/ 	.string	""
        /*0030*/ 	.string	"ptxas"
        /*0030*/ 	.string	"Cuda compilation tools, release 13.0, V13.0.88"
        /*0030*/ 	.string	"Build cuda_13.0.r13.0/compiler.36424714_0"
        /*0030*/ 	.string	"-arch sm_100 -m 64 "



//--------------------- .note.nv.cuinfo           --------------------------
	.section	.note.nv.cuinfo,"",@"SHT_NOTE"
	.sectionflags	@"SHF_NOTE_NV_CUINFO"
        /*0018*/ 	.short	0x0002
        /*001a*/ 	.short	0x0064
        /*001c*/ 	.short	0x0082
	.zero		2


//--------------------- .nv.info                  --------------------------
	.section	.nv.info,"",@"SHT_CUDA_INFO"
	.align	4


	//----- nvinfo : EIATTR_REGCOUNT
	.align		4
        /*0000*/ 	.byte	0x04, 0x2f
        /*0002*/ 	.short	(.L_1 - .L_0)
	.align		4
.L_0:
        /*0004*/ 	.word	index@(_Z17test_block_kernelPfS_Pi)
        /*0008*/ 	.word	0x00000020


	//----- nvinfo : EIATTR_FRAME_SIZE
	.align		4
.L_1:
        /*000c*/ 	.byte	0x04, 0x11
        /*000e*/ 	.short	(.L_3 - .L_2)
	.align		4
.L_2:
        /*0010*/ 	.word	index@(_Z17test_block_kernelPfS_Pi)
        /*0014*/ 	.word	0x000000c0


	//----- nvinfo : EIATTR_MIN_STACK_SIZE
	.align		4
.L_3:
        /*0018*/ 	.byte	0x04, 0x12
        /*001a*/ 	.short	(.L_5 - .L_4)
	.align		4
.L_4:
        /*001c*/ 	.word	index@(_Z17test_block_kernelPfS_Pi)
        /*0020*/ 	.word	0x000000c0
.L_5:


//--------------------- .nv.compat                --------------------------
	.section	.nv.compat,"",@"SHT_CUDA_COMPAT_INFO"
	.align	4
        /*0000*/ 	.byte	0x02, 0x09, 0x00, 0x00, 0x02, 0x02, 0x01, 0x00, 0x02, 0x05, 0x05, 0x00, 0x03, 0x07, 0x01, 0x01
        /*0010*/ 	.byte	0x02, 0x03, 0x00, 0x00, 0x02, 0x06, 0x01, 0x00, 0x04, 0x0b, 0x08, 0x00, 0x09, 0x00, 0x00, 0x00
        /*0020*/ 	.byte	0x00, 0x00, 0x00, 0x00


//--------------------- .nv.info._Z17test_block_kernelPfS_Pi --------------------------
	.section	.nv.info._Z17test_block_kernelPfS_Pi,"",@"SHT_CUDA_INFO"
	.sectionflags	@""
	.align	4


	//----- nvinfo : EIATTR_CUDA_API_VERSION
	.align		4
        /*0000*/ 	.byte	0x04, 0x37
        /*0002*/ 	.short	(.L_7 - .L_6)
.L_6:
        /*0004*/ 	.word	0x00000082


	//----- nvinfo : EIATTR_KPARAM_INFO
	.align		4
.L_7:
        /*0008*/ 	.byte	0x04, 0x17
        /*000a*/ 	.short	(.L_9 - .L_8)
.L_8:
        /*000c*/ 	.word	0x00000000
        /*0010*/ 	.short	0x0002
        /*0012*/ 	.short	0x0010
        /*0014*/ 	.byte	0x00, 0xf5, 0x21, 0x00


	//----- nvinfo : EIATTR_KPARAM_INFO
	.align		4
.L_9:
        /*0018*/ 	.byte	0x04, 0x17
        /*001a*/ 	.short	(.L_11 - .L_10)
.L_10:
        /*001c*/ 	.word	0x00000000
        /*0020*/ 	.short	0x0001
        /*0022*/ 	.short	0x0008
        /*0024*/ 	.byte	0x00, 0xf5, 0x21, 0x00


	//----- nvinfo : EIATTR_KPARAM_INFO
	.align		4
.L_11:
        /*0028*/ 	.byte	0x04, 0x17
        /*002a*/ 	.short	(.L_13 - .L_12)
.L_12:
        /*002c*/ 	.word	0x00000000
        /*0030*/ 	.short	0x0000
        /*0032*/ 	.short	0x0000
        /*0034*/ 	.byte	0x00, 0xf5, 0x21, 0x00


	//----- nvinfo : EIATTR_SPARSE_MMA_MASK
	.align		4
.L_13:
        /*0038*/ 	.byte	0x03, 0x50
        /*003a*/ 	.short	0x0000


	//----- nvinfo : EIATTR_MAXREG_COUNT
	.align		4
        /*003c*/ 	.byte	0x03, 0x1b
        /*003e*/ 	.short	0x00ff


	//----- nvinfo : EIATTR_NUM_BARRIERS
	.align		4
        /*0040*/ 	.byte	0x02, 0x4c
        /*0042*/ 	.byte	0x01
	.zero		1


	//----- nvinfo : EIATTR_MERCURY_ISA_VERSION
	.align		4
        /*0044*/ 	.byte	0x03, 0x5f
        /*0046*/ 	.short	0x0101


	//----- nvinfo : EIATTR_VRC_CTA_INIT_COUNT
	.align		4
        /*0048*/ 	.byte	0x02, 0x4a
	.zero		1
	.zero		1


	//----- nvinfo : EIATTR_EXIT_INSTR_OFFSETS
	.align		4
        /*004c*/ 	.byte	0x04, 0x1c
        /*004e*/ 	.short	(.L_15 - .L_14)


	//   ....[0]....
.L_14:
        /*0050*/ 	.word	0x00000db0


	//   ....[1]....
        /*0054*/ 	.word	0x00001130


	//   ....[2]....
        /*0058*/ 	.word	0x000011a0


	//----- nvinfo : EIATTR_CRS_STACK_SIZE
	.align		4
.L_15:
        /*005c*/ 	.byte	0x04, 0x1e
        /*005e*/ 	.short	(.L_17 - .L_16)
.L_16:
        /*0060*/ 	.word	0x00000000


	//----- nvinfo : EIATTR_CBANK_PARAM_SIZE
	.align		4
.L_17:
        /*0064*/ 	.byte	0x03, 0x19
        /*0066*/ 	.short	0x0018


	//----- nvinfo : EIATTR_PARAM_CBANK
	.align		4
        /*0068*/ 	.byte	0x04, 0x0a
        /*006a*/ 	.short	(.L_19 - .L_18)
	.align		4
.L_18:
        /*006c*/ 	.word	index@(.nv.constant0._Z17test_block_kernelPfS_Pi)
        /*0070*/ 	.short	0x0380
        /*0072*/ 	.short	0x0018


	//----- nvinfo : EIATTR_SW_WAR
	.align		4
.L_19:
        /*0074*/ 	.byte	0x04, 0x36
        /*0076*/ 	.short	(.L_21 - .L_20)
.L_20:
        /*0078*/ 	.word	0x00000008
.L_21:


//--------------------- .nv.callgraph             --------------------------
	.section	.nv.callgraph,"",@"SHT_CUDA_CALLGRAPH"
	.align	4
	.sectionentsize	8
	.align		4
        /*0000*/ 	.word	0x00000000
	.align		4
        /*0004*/ 	.word	0xffffffff
	.align		4
        /*0008*/ 	.word	0x00000000
	.align		4
        /*000c*/ 	.word	0xfffffffe
	.align		4
        /*0010*/ 	.word	0x00000000
	.align		4
        /*0014*/ 	.word	0xfffffffd
	.align		4
        /*0018*/ 	.word	0x00000000
	.align		4
        /*001c*/ 	.word	0xfffffffc


//--------------------- .text._Z17test_block_kernelPfS_Pi --------------------------
	.section	.text._Z17test_block_kernelPfS_Pi,"ax",@progbits
	.align	128
        .global         _Z17test_block_kernelPfS_Pi
        .type           _Z17test_block_kernelPfS_Pi,@function
        .size           _Z17test_block_kernelPfS_Pi,(.L_x_11 - _Z17test_block_kernelPfS_Pi)
        .other          _Z17test_block_kernelPfS_Pi,@"STO_CUDA_ENTRY STV_DEFAULT"
_Z17test_block_kernelPfS_Pi:
.text._Z17test_block_kernelPfS_Pi:
[----:B------:R-:W0:Y:S01]  /*0000*/  LDC R1, c[0x0][0x37c] ;  /* 0x0000df00ff017b82 */ /* 0x000e220000000800 */
[----:B------:R-:W1:Y:S01]  /*0010*/  S2R R24, SR_TID.Y ;  /* 0x0000000000187919 */ /* 0x000e620000002200 */
[----:B------:R-:W2:Y:S01]  /*0020*/  LDCU.64 UR4, c[0x0][0x380] ;  /* 0x00007000ff0477ac */ /* 0x000ea20008000a00 */
[----:B0-----:R-:W-:Y:S01]  /*0030*/  VIADD R1, R1, 0xffffff40 ;  /* 0xffffff4001017836 */ /* 0x001fe20000000000 */
[----:B------:R-:W0:Y:S01]  /*0040*/  S2R R3, SR_TID.X ;  /* 0x0000000000037919 */ /* 0x000e220000002100 */
[----:B------:R-:W-:Y:S01]  /*0050*/  IMAD.MOV.U32 R2, RZ, RZ, RZ ;  /* 0x000000ffff027224 */ /* 0x000fe200078e00ff */
[----:B------:R-:W3:Y:S01]  /*0060*/  LDCU.64 UR8, c[0x0][0x358] ;  /* 0x00006b00ff0877ac */ /* 0x000ee20008000a00 */
[----:B--2---:R-:W-:-:S04]  /*0070*/  UIADD3 UR4, UP0, UPT, UR4, 0x20, URZ ;  /* 0x0000002004047890 */ /* 0x004fc8000ff1e0ff */
[----:B------:R-:W-:Y:S01]  /*0080*/  UIADD3.X UR5, UPT, UPT, URZ, UR5, URZ, UP0, !UPT ;  /* 0x00000005ff057290 */ /* 0x000fe200087fe4ff */
[----:B-1----:R-:W-:-:S04]  /*0090*/  IMAD.SHL.U32 R8, R24, 0x4, RZ ;  /* 0x0000000418087824 */ /* 0x002fc800078e00ff */
[C---:B------:R-:W-:Y:S02]  /*00a0*/  VIADD R16, R8.reuse, 0x2 ;  /* 0x0000000208107836 */ /* 0x040fe40000000000 */
[----:B0-----:R-:W-:Y:S02]  /*00b0*/  IMAD.SHL.U32 R4, R3, 0x4, RZ ;  /* 0x0000000403047824 */ /* 0x001fe400078e00ff */
[C---:B------:R-:W-:Y:S01]  /*00c0*/  VIADD R12, R8.reuse, 0x1 ;  /* 0x00000001080c7836 */ /* 0x040fe20000000000 */
[----:B------:R-:W-:Y:S01]  /*00d0*/  MOV R19, R16 ;  /* 0x0000001000137202 */ /* 0x000fe20000000f00 */
[----:B------:R-:W-:Y:S02]  /*00e0*/  VIADD R20, R8, 0x3 ;  /* 0x0000000308147836 */ /* 0x000fe40000000000 */
[C---:B------:R-:W-:Y:S02]  /*00f0*/  VIADD R5, R4.reuse, 0x1 ;  /* 0x0000000104057836 */ /* 0x040fe40000000000 */
[----:B------:R-:W-:-:S02]  /*0100*/  VIADD R6, R4, 0x2 ;  /* 0x0000000204067836 */ /* 0x000fc40000000000 */
[--C-:B------:R-:W-:Y:S02]  /*0110*/  IMAD.MOV.U32 R13, RZ, RZ, R12.reuse ;  /* 0x000000ffff0d7224 */ /* 0x100fe400078e000c */
[--C-:B------:R-:W-:Y:S02]  /*0120*/  IMAD.MOV.U32 R14, RZ, RZ, R12.reuse ;  /* 0x000000ffff0e7224 */ /* 0x100fe400078e000c */
[----:B------:R-:W-:Y:S02]  /*0130*/  IMAD.MOV.U32 R15, RZ, RZ, R12 ;  /* 0x000000ffff0f7224 */ /* 0x000fe400078e000c */
[--C-:B------:R-:W-:Y:S02]  /*0140*/  IMAD.MOV.U32 R17, RZ, RZ, R16.reuse ;  /* 0x000000ffff117224 */ /* 0x100fe400078e0010 */
[----:B------:R-:W-:Y:S01]  /*0150*/  IMAD.MOV.U32 R18, RZ, RZ, R16 ;  /* 0x000000ffff127224 */ /* 0x000fe200078e0010 */
[----:B------:R-:W-:Y:S01]  /*0160*/  STL.128 [R1+0x90], R12 ;  /* 0x0000900c01007387 */ /* 0x000fe20000100c00 */
[----:B------:R-:W-:-:S02]  /*0170*/  IMAD.MOV.U32 R21, RZ, RZ, R20 ;  /* 0x000000ffff157224 */ /* 0x000fc400078e0014 */
[--C-:B------:R-:W-:Y:S01]  /*0180*/  IMAD.MOV.U32 R22, RZ, RZ, R20.reuse ;  /* 0x000000ffff167224 */ /* 0x100fe200078e0014 */
[----:B------:R-:W-:Y:S01]  /*0190*/  STL.128 [R1+0xa0], R16 ;  /* 0x0000a01001007387 */ /* 0x000fe20000100c00 */
[----:B------:R-:W-:Y:S02]  /*01a0*/  IMAD.MOV.U32 R23, RZ, RZ, R20 ;  /* 0x000000ffff177224 */ /* 0x000fe400078e0014 */
[----:B------:R-:W-:Y:S02]  /*01b0*/  VIADD R7, R4, 0x3 ;  /* 0x0000000304077836 */ /* 0x000fe40000000000 */
[--C-:B------:R-:W-:Y:S01]  /*01c0*/  IMAD.MOV.U32 R9, RZ, RZ, R8.reuse ;  /* 0x000000ffff097224 */ /* 0x100fe200078e0008 */
[----:B------:R-:W-:Y:S01]  /*01d0*/  STL.128 [R1+0xb0], R20 ;  /* 0x0000b01401007387 */ /* 0x000fe20000100c00 */
[--C-:B------:R-:W-:Y:S02]  /*01e0*/  IMAD.MOV.U32 R10, RZ, RZ, R8.reuse ;  /* 0x000000ffff0a7224 */ /* 0x100fe400078e0008 */
[----:B------:R-:W-:Y:S01]  /*01f0*/  IMAD.MOV.U32 R11, RZ, RZ, R8 ;  /* 0x000000ffff0b7224 */ /* 0x000fe200078e0008 */
[----:B------:R-:W-:Y:S01]  /*0200*/  STL.128 [R1+0x40], R4 ;  /* 0x0000400401007387 */ /* 0x000fe20000100c00 */
[C---:B------:R-:W-:Y:S01]  /*0210*/  IMAD R0, R24.reuse, 0x20, R3 ;  /* 0x0000002018007824 */ /* 0x040fe200078e0203 */
[----:B------:R-:W-:-:S02]  /*0220*/  LEA R3, R24, 0x80, 0x9 ;  /* 0x0000008018037811 */ /* 0x000fc400078e48ff */
[----:B------:R-:W-:Y:S04]  /*0230*/  STL.128 [R1+0x50], R4 ;  /* 0x0000500401007387 */ /* 0x000fe80000100c00 */
[----:B------:R-:W-:Y:S04]  /*0240*/  STL.128 [R1+0x60], R4 ;  /* 0x0000600401007387 */ /* 0x000fe80000100c00 */
[----:B------:R-:W-:Y:S04]  /*0250*/  STL.128 [R1+0x70], R4 ;  /* 0x0000700401007387 */ /* 0x000fe80000100c00 */
[----:B------:R0:W-:Y:S02]  /*0260*/  STL.128 [R1+0x80], R8 ;  /* 0x0000800801007387 */ /* 0x0001e40000100c00 */
[----:B0-----:R-:W-:-:S02]  /*0270*/  IMAD.MOV.U32 R11, RZ, RZ, R1 ;  /* 0x000000ffff0b7224 */ /* 0x001fc400078e0001 */
[----:B------:R-:W-:Y:S02]  /*0280*/  IMAD.U32 R8, RZ, RZ, UR4 ;  /* 0x00000004ff087e24 */ /* 0x000fe4000f8e00ff */
[----:B---3--:R-:W-:-:S07]  /*0290*/  IMAD.U32 R9, RZ, RZ, UR5 ;  /* 0x00000005ff097e24 */ /* 0x008fce000f8e00ff */
.L_x_1:
[----:B------:R-:W-:-:S05]  /*02a0*/  IMAD R12, R2, 0x4, R11 ;  /* 0x00000004020c7824 */ /* 0x000fca00078e020b */
[----:B------:R-:W2:Y:S04]  /*02b0*/  LDL R19, [R12+0x40] ;  /* 0x000040000c137983 */ /* 0x000ea80000100800 */
[----:B------:R-:W3:Y:S01]  /*02c0*/  LDL R17, [R12+0x80] ;  /* 0x000080000c117983 */ /* 0x000ee20000100800 */
[----:B------:R-:W-:Y:S01]  /*02d0*/  MOV R10, R2 ;  /* 0x00000002000a7202 */ /* 0x000fe20000000f00 */
[----:B------:R-:W-:Y:S01]  /*02e0*/  VIADD R2, R2, 0x1 ;  /* 0x0000000102027836 */ /* 0x000fe20000000000 */
[----:B------:R-:W-:Y:S01]  /*02f0*/  UMOV UR4, URZ ;  /* 0x000000ff00047c82 */ /* 0x000fe20008000000 */
[----:B0-----:R-:W-:-:S03]  /*0300*/  IMAD.MOV.U32 R26, RZ, RZ, RZ ;  /* 0x000000ffff1a7224 */ /* 0x001fc600078e00ff */
[----:B------:R-:W-:Y:S01]  /*0310*/  ISETP.NE.AND P0, PT, R2, 0x10, PT ;  /* 0x000000100200780c */ /* 0x000fe20003f05270 */
[----:B--2---:R-:W-:Y:S02]  /*0320*/  IMAD.SHL.U32 R19, R19, 0x80, RZ ;  /* 0x0000008013137824 */ /* 0x004fe400078e00ff */
[----:B---3--:R-:W-:-:S10]  /*0330*/  IMAD.SHL.U32 R17, R17, 0x80, RZ ;  /* 0x0000008011117824 */ /* 0x008fd400078e00ff */
.L_x_0:
[----:B------:R-:W-:-:S04]  /*0340*/  IMAD.WIDE R12, R19, 0x4, R8 ;  /* 0x00000004130c7825 */ /* 0x000fc800078e0208 */
[----:B------:R-:W-:Y:S01]  /*0350*/  IMAD.WIDE R14, R17, 0x4, R8 ;  /* 0x00000004110e7825 */ /* 0x000fe200078e0208 */
[----:B------:R-:W2:Y:S04]  /*0360*/  LDG.E R23, desc[UR8][R12.64+-0x20] ;  /* 0xffffe0080c177981 */ /* 0x000ea8000c1e1900 */
[----:B------:R-:W2:Y:S04]  /*0370*/  LDG.E R18, desc[UR8][R14.64+-0x20] ;  /* 0xffffe0080e127981 */ /* 0x000ea8000c1e1900 */
[----:B------:R-:W3:Y:S04]  /*0380*/  LDG.E R25, desc[UR8][R12.64+-0x1c] ;  /* 0xffffe4080c197981 */ /* 0x000ee8000c1e1900 */
[----:B------:R-:W3:Y:S04]  /*0390*/  LDG.E R20, desc[UR8][R14.64+-0x1c] ;  /* 0xffffe4080e147981 */ /* 0x000ee8000c1e1900 */
[----:B------:R-:W4:Y:S04]  /*03a0*/  LDG.E R16, desc[UR8][R12.64+-0x18] ;  /* 0xffffe8080c107981 */ /* 0x000f28000c1e1900 */
[----:B------:R-:W4:Y:S04]  /*03b0*/  LDG.E R21, desc[UR8][R14.64+-0x18] ;  /* 0xffffe8080e157981 */ /* 0x000f28000c1e1900 */
[----:B------:R-:W5:Y:S01]  /*03c0*/  LDG.E R28, desc[UR8][R14.64+0x1c] ;  /* 0x00001c080e1c7981 */ /* 0x000f62000c1e1900 */
[----:B--2---:R-:W-:-:S03]  /*03d0*/  FFMA R26, R23, R18, R26 ;  /* 0x00000012171a7223 */ /* 0x004fc6000000001a */
[----:B------:R-:W2:Y:S04]  /*03e0*/  LDG.E R23, desc[UR8][R12.64+-0x14] ;  /* 0xffffec080c177981 */ /* 0x000ea8000c1e1900 */
[----:B------:R-:W2:Y:S01]  /*03f0*/  LDG.E R18, desc[UR8][R14.64+-0x14] ;  /* 0xffffec080e127981 */ /* 0x000ea2000c1e1900 */
[----:B---3--:R-:W-:-:S03]  /*0400*/  FFMA R27, R25, R20, R26 ;  /* 0x00000014191b7223 */ /* 0x008fc6000000001a */
[----:B------:R-:W3:Y:S04]  /*0410*/  LDG.E R20, desc[UR8][R12.64+-0x10] ;  /* 0xfffff0080c147981 */ /* 0x000ee8000c1e1900 */
[----:B------:R-:W3:Y:S01]  /*0420*/  LDG.E R25, desc[UR8][R14.64+-0x10] ;  /* 0xfffff0080e197981 */ /* 0x000ee2000c1e1900 */
[----:B----4-:R-:W-:-:S03]  /*0430*/  FFMA R22, R16, R21, R27 ;  /* 0x0000001510167223 */ /* 0x010fc6000000001b */
        /* <DEDUP_REMOVED lines=11> */
[----:B------:R-:W4:Y:S01]  /*04f0*/  LDG.E R21, desc[UR8][R14.64] ;  /* 0x000000080e157981 */ /* 0x000f22000c1e1900 */
        /* <DEDUP_REMOVED lines=14> */
[----:B------:R-:W3:Y:S04]  /*05e0*/  LDG.E R25, desc[UR8][R14.64+0x14] ;  /* 0x000014080e197981 */ /* 0x000ee8000c1e1900 */
[----:B------:R-:W5:Y:S04]  /*05f0*/  LDG.E R20, desc[UR8][R12.64+0x18] ;  /* 0x000018080c147981 */ /* 0x000f68000c1e1900 */
[----:B------:R-:W5:Y:S01]  /*0600*/  LDG.E R27, desc[UR8][R14.64+0x18] ;  /* 0x000018080e1b7981 */ /* 0x000f62000c1e1900 */
[----:B----4-:R-:W-:Y:S01]  /*0610*/  FFMA R21, R16, R21, R29 ;  /* 0x0000001510157223 */ /* 0x010fe2000000001d */
[----:B------:R-:W-:-:S04]  /*0620*/  UIADD3 UR4, UPT, UPT, UR4, 0x10, URZ ;  /* 0x0000001004047890 */ /* 0x000fc8000fffe0ff */
[----:B------:R-:W-:Y:S01]  /*0630*/  UISETP.NE.AND UP0, UPT, UR4, 0x80, UPT ;  /* 0x000000800400788c */ /* 0x000fe2000bf05270 */
[----:B------:R-:W-:Y:S02]  /*0640*/  VIADD R19, R19, 0x10 ;  /* 0x0000001013137836 */ /* 0x000fe40000000000 */
[----:B------:R-:W-:Y:S02]  /*0650*/  VIADD R17, R17, 0x10 ;  /* 0x0000001011117836 */ /* 0x000fe40000000000 */
[----:B--2---:R-:W-:-:S04]  /*0660*/  FFMA R21, R18, R23, R21 ;  /* 0x0000001712157223 */ /* 0x004fc80000000015 */
[----:B---3--:R-:W-:-:S04]  /*0670*/  FFMA R21, R22, R25, R21 ;  /* 0x0000001916157223 */ /* 0x008fc80000000015 */
[----:B-----5:R-:W-:-:S04]  /*0680*/  FFMA R21, R20, R27, R21 ;  /* 0x0000001b14157223 */ /* 0x020fc80000000015 */
[----:B------:R-:W-:Y:S01]  /*0690*/  FFMA R26, R26, R28, R21 ;  /* 0x0000001c1a1a7223 */ /* 0x000fe20000000015 */
[----:B------:R-:W-:Y:S06]  /*06a0*/  BRA.U UP0, `(.L_x_0) ;  /* 0xfffffffd00247547 */ /* 0x000fec000b83ffff */
[----:B------:R-:W-:-:S05]  /*06b0*/  IMAD.U32 R13, R10, 0x4, R1 ;  /* 0x000000040a0d7824 */ /* 0x000fca00078e0001 */
[----:B------:R0:W-:Y:S01]  /*06c0*/  STL [R13], R26 ;  /* 0x0000001a0d007387 */ /* 0x0001e20000100800 */
[----:B------:R-:W-:Y:S05]  /*06d0*/  @P0 BRA `(.L_x_1) ;  /* 0xfffffff800f00947 */ /* 0x000fea000383ffff */
[----:B------:R-:W2:Y:S04]  /*06e0*/  LDL.128 R20, [R1] ;  /* 0x0000000001147983 */ /* 0x000ea80000100c00 */
[----:B------:R-:W3:Y:S04]  /*06f0*/  LDL.128 R8, [R1+0x10] ;  /* 0x0000100001087983 */ /* 0x000ee80000100c00 */
[----:B0-----:R-:W4:Y:S04]  /*0700*/  LDL.128 R12, [R1+0x20] ;  /* 0x00002000010c7983 */ /* 0x001f280000100c00 */
[----:B------:R-:W5:Y:S01]  /*0710*/  LDL.128 R16, [R1+0x30] ;  /* 0x0000300001107983 */ /* 0x000f620000100c00 */
[----:B------:R-:W-:Y:S01]  /*0720*/  IMAD.IADD R3, R4, 0x1, R3 ;  /* 0x0000000104037824 */ /* 0x000fe200078e0203 */
[----:B------:R-:W0:Y:S01]  /*0730*/  S2UR UR6, SR_CgaCtaId ;  /* 0x00000000000679c3 */ /* 0x000e220000008800 */
[----:B------:R-:W-:Y:S01]  /*0740*/  UMOV UR4, 0x400 ;  /* 0x0000040000047882 */ /* 0x000fe20000000000 */
[----:B------:R-:W-:Y:S01]  /*0750*/  ISETP.GT.U32.AND P4, PT, R0, 0x1ff, PT ;  /* 0x000001ff0000780c */ /* 0x000fe20003f84070 */
[----:B------:R-:W-:Y:S01]  /*0760*/  UIADD3 UR5, UPT, UPT, UR4, 0x1000, URZ ;  /* 0x0000100004057890 */ /* 0x000fe2000fffe0ff */
[----:B------:R-:W-:Y:S01]  /*0770*/  BSSY.RECONVERGENT B0, `(.L_x_2) ;  /* 0x0000041000007945 */ /* 0x000fe20003800200 */
[----:B0-----:R-:W-:-:S02]  /*0780*/  ULEA UR4, UR6, UR4, 0x18 ;  /* 0x0000000406047291 */ /* 0x001fc4000f8ec0ff */
[----:B------:R-:W-:Y:S01]  /*0790*/  ULEA UR5, UR6, UR5, 0x18 ;  /* 0x0000000506057291 */ /* 0x000fe2000f8ec0ff */
[----:B--2---:R-:W-:-:S04]  /*07a0*/  FMNMX R20, R20, R21, !PT ;  /* 0x0000001514147209 */ /* 0x004fc80007800000 */
[----:B------:R-:W-:Y:S02]  /*07b0*/  FMNMX R2, R22, R20, !PT ;  /* 0x0000001416027209 */ /* 0x000fe40007800000 */
[----:B------:R-:W-:Y:S02]  /*07c0*/  FSETP.NEU.AND P0, PT, R20, R21, PT ;  /* 0x000000151400720b */ /* 0x000fe40003f0d000 */
[----:B------:R-:W-:Y:S02]  /*07d0*/  FSETP.NEU.AND P1, PT, R2, R22, PT ;  /* 0x000000160200720b */ /* 0x000fe40003f2d000 */
[----:B------:R-:W-:-:S04]  /*07e0*/  FMNMX R22, R23, R2, !PT ;  /* 0x0000000217167209 */ /* 0x000fc80007800000 */
[C---:B---3--:R-:W-:Y:S02]  /*07f0*/  FMNMX R2, R22.reuse, R8, !PT ;  /* 0x0000000816027209 */ /* 0x048fe40007800000 */
[----:B------:R-:W-:Y:S02]  /*0800*/  FSETP.NEU.AND P2, PT, R22, R23, PT ;  /* 0x000000171600720b */ /* 0x000fe40003f4d000 */
[----:B------:R-:W-:-:S03]  /*0810*/  FMNMX R20, R9, R2, !PT ;  /* 0x0000000209147209 */ /* 0x000fc60007800000 */
[----:B------:R-:W-:Y:S02]  /*0820*/  @P1 SEL R6, R5, R4, !P0 ;  /* 0x0000000405061207 */ /* 0x000fe40004000000 */
[----:B------:R-:W-:Y:S02]  /*0830*/  FMNMX R5, R10, R20, !PT ;  /* 0x000000140a057209 */ /* 0x000fe40007800000 */
[----:B------:R-:W-:Y:S02]  /*0840*/  SEL R7, R7, R6, !P2 ;  /* 0x0000000607077207 */ /* 0x000fe40005000000 */
[----:B------:R-:W-:Y:S02]  /*0850*/  FMNMX R4, R11, R5, !PT ;  /* 0x000000050b047209 */ /* 0x000fe40007800000 */
[----:B------:R-:W-:Y:S01]  /*0860*/  FSETP.NEU.AND P1, PT, R20, R9, PT ;  /* 0x000000091400720b */ /* 0x000fe20003f2d000 */
[----:B------:R-:W-:Y:S01]  /*0870*/  IMAD R24, R24, 0x200, R7 ;  /* 0x0000020018187824 */ /* 0x000fe200078e0207 */
[----:B------:R-:W-:-:S02]  /*0880*/  FSETP.NEU.AND P0, PT, R2, R8, PT ;  /* 0x000000080200720b */ /* 0x000fc40003f0d000 */
[C---:B----4-:R-:W-:Y:S02]  /*0890*/  FMNMX R2, R4.reuse, R12, !PT ;  /* 0x0000000c04027209 */ /* 0x050fe40007800000 */
[----:B------:R-:W-:Y:S02]  /*08a0*/  FSETP.NEU.AND P2, PT, R5, R10, PT ;  /* 0x0000000a0500720b */ /* 0x000fe40003f4d000 */
[----:B------:R-:W-:Y:S02]  /*08b0*/  FSETP.NEU.AND P3, PT, R4, R11, PT ;  /* 0x0000000b0400720b */ /* 0x000fe40003f6d000 */
[----:B------:R-:W-:Y:S02]  /*08c0*/  FMNMX R4, R13, R2, !PT ;  /* 0x000000020d047209 */ /* 0x000fe40007800000 */
[C---:B------:R-:W-:Y:S01]  /*08d0*/  SEL R5, R3.reuse, R24, !P0 ;  /* 0x0000001803057207 */ /* 0x040fe20004000000 */
[----:B------:R-:W-:Y:S01]  /*08e0*/  @!P1 VIADD R5, R3, 0x1 ;  /* 0x0000000103059836 */ /* 0x000fe20000000000 */
[----:B------:R-:W-:-:S02]  /*08f0*/  FSETP.NEU.AND P0, PT, R2, R12, PT ;  /* 0x0000000c0200720b */ /* 0x000fc40003f0d000 */
[----:B------:R-:W-:Y:S02]  /*0900*/  FMNMX R2, R14, R4, !PT ;  /* 0x000000040e027209 */ /* 0x000fe40007800000 */
[----:B------:R-:W-:Y:S02]  /*0910*/  FSETP.NEU.AND P1, PT, R4, R13, PT ;  /* 0x0000000d0400720b */ /* 0x000fe40003f2d000 */
[----:B------:R-:W-:Y:S02]  /*0920*/  FMNMX R4, R15, R2, !PT ;  /* 0x000000020f047209 */ /* 0x000fe40007800000 */
[C---:B------:R-:W-:Y:S01]  /*0930*/  @!P2 IADD3 R5, PT, PT, R3.reuse, 0x2, RZ ;  /* 0x000000020305a810 */ /* 0x040fe20007ffe0ff */
[C---:B------:R-:W-:Y:S01]  /*0940*/  @!P3 VIADD R5, R3.reuse, 0x3 ;  /* 0x000000030305b836 */ /* 0x040fe20000000000 */
[----:B------:R-:W-:Y:S02]  /*0950*/  FSETP.NEU.AND P2, PT, R2, R14, PT ;  /* 0x0000000e0200720b */ /* 0x000fe40003f4d000 */
[C---:B-----5:R-:W-:Y:S01]  /*0960*/  FMNMX R2, R4.reuse, R16, !PT ;  /* 0x0000001004027209 */ /* 0x060fe20007800000 */
[----:B------:R-:W-:Y:S01]  /*0970*/  @!P0 VIADD R5, R3, 0x80 ;  /* 0x0000008003058836 */ /* 0x000fe20000000000 */
[----:B------:R-:W-:-:S02]  /*0980*/  FSETP.NEU.AND P3, PT, R4, R15, PT ;  /* 0x0000000f0400720b */ /* 0x000fc40003f6d000 */
[----:B------:R-:W-:Y:S01]  /*0990*/  FSETP.NEU.AND P0, PT, R2, R16, PT ;  /* 0x000000100200720b */ /* 0x000fe20003f0d000 */
[----:B------:R-:W-:Y:S01]  /*09a0*/  @!P1 VIADD R5, R3, 0x81 ;  /* 0x0000008103059836 */ /* 0x000fe20000000000 */
[----:B------:R-:W-:-:S04]  /*09b0*/  FMNMX R2, R17, R2, !PT ;  /* 0x0000000211027209 */ /* 0x000fc80007800000 */
[----:B------:R-:W-:Y:S01]  /*09c0*/  FMNMX R4, R18, R2, !PT ;  /* 0x0000000212047209 */ /* 0x000fe20007800000 */
[C---:B------:R-:W-:Y:S01]  /*09d0*/  @!P2 VIADD R5, R3.reuse, 0x82 ;  /* 0x000000820305a836 */ /* 0x040fe20000000000 */
[----:B------:R-:W-:Y:S02]  /*09e0*/  FSETP.NEU.AND P1, PT, R2, R17, PT ;  /* 0x000000110200720b */ /* 0x000fe40003f2d000 */
[----:B------:R-:W-:Y:S01]  /*09f0*/  FSETP.NEU.AND P2, PT, R4, R18, PT ;  /* 0x000000120400720b */ /* 0x000fe20003f4d000 */
[----:B------:R-:W-:Y:S01]  /*0a00*/  @!P3 VIADD R5, R3, 0x83 ;  /* 0x000000830305b836 */ /* 0x000fe20000000000 */
[----:B------:R-:W-:Y:S01]  /*0a10*/  FMNMX R4, R19, R4, !PT ;  /* 0x0000000413047209 */ /* 0x000fe20007800000 */
[----:B------:R-:W-:Y:S01]  /*0a20*/  @!P0 VIADD R5, R3, 0x100 ;  /* 0x0000010003058836 */ /* 0x000fe20000000000 */
[----:B------:R-:W-:Y:S02]  /*0a30*/  LEA R2, R0, UR5, 0x2 ;  /* 0x0000000500027c11 */ /* 0x000fe4000f8e10ff */
[----:B------:R-:W-:-:S02]  /*0a40*/  FSETP.NEU.AND P3, PT, R4, R19, PT ;  /* 0x000000130400720b */ /* 0x000fc40003f6d000 */
[----:B------:R-:W-:-:S03]  /*0a50*/  ISETP.GT.U32.AND P0, PT, R0, 0xff, PT ;  /* 0x000000ff0000780c */ /* 0x000fc60003f04070 */
[C---:B------:R-:W-:Y:S01]  /*0a60*/  @!P1 VIADD R5, R3.reuse, 0x101 ;  /* 0x0000010103059836 */ /* 0x040fe20000000000 */
[C---:B------:R-:W-:Y:S01]  /*0a70*/  ISETP.GT.U32.AND P1, PT, R0.reuse, 0x7f, PT ;  /* 0x0000007f0000780c */ /* 0x040fe20003f24070 */
[----:B------:R-:W-:Y:S01]  /*0a80*/  @!P2 VIADD R5, R3, 0x102 ;  /* 0x000001020305a836 */ /* 0x000fe20000000000 */
[----:B------:R-:W-:-:S05]  /*0a90*/  ISETP.GT.U32.AND P2, PT, R0, 0x3f, PT ;  /* 0x0000003f0000780c */ /* 0x000fca0003f44070 */
[----:B------:R-:W-:Y:S01]  /*0aa0*/  @!P3 VIADD R5, R3, 0x103 ;  /* 0x000001030305b836 */ /* 0x000fe20000000000 */
[C---:B------:R-:W-:Y:S02]  /*0ab0*/  LEA R3, R0.reuse, UR4, 0x2 ;  /* 0x0000000400037c11 */ /* 0x040fe4000f8e10ff */
[----:B------:R-:W-:-:S03]  /*0ac0*/  ISETP.GT.U32.AND P3, PT, R0, 0x1f, PT ;  /* 0x0000001f0000780c */ /* 0x000fc60003f64070 */
[----:B------:R0:W-:Y:S04]  /*0ad0*/  STS [R3], R4 ;  /* 0x0000000403007388 */ /* 0x0001e80000000800 */
[----:B------:R0:W-:Y:S01]  /*0ae0*/  STS [R2], R5 ;  /* 0x0000000502007388 */ /* 0x0001e20000000800 */
[----:B------:R-:W-:Y:S06]  /*0af0*/  BAR.SYNC.DEFER_BLOCKING 0x0 ;  /* 0x0000000000007b1d */ /* 0x000fec0000010000 */
[----:B------:R-:W-:Y:S05]  /*0b00*/  @P4 BRA `(.L_x_3) ;  /* 0x00000000001c4947 */ /* 0x000fea0003800000 */
[----:B0-----:R-:W-:Y:S04]  /*0b10*/  LDS R4, [R3] ;  /* 0x0000000003047984 */ /* 0x001fe80000000800 */
[----:B------:R-:W0:Y:S02]  /*0b20*/  LDS R5, [R3+0x800] ;  /* 0x0008000003057984 */ /* 0x000e240000000800 */
[----:B0-----:R-:W-:-:S04]  /*0b30*/  FMNMX R4, R4, R5, !PT ;  /* 0x0000000504047209 */ /* 0x001fc80007800000 */
[----:B------:R-:W-:Y:S01]  /*0b40*/  FSETP.NEU.AND P4, PT, R4, R5, PT ;  /* 0x000000050400720b */ /* 0x000fe20003f8d000 */
[----:B------:R-:W-:-:S12]  /*0b50*/  STS [R3], R4 ;  /* 0x0000000403007388 */ /* 0x000fd80000000800 */
[----:B------:R-:W0:Y:S04]  /*0b60*/  @!P4 LDS R5, [R2+0x800] ;  /* 0x000800000205c984 */ /* 0x000e280000000800 */
[----:B0-----:R1:W-:Y:S02]  /*0b70*/  @!P4 STS [R2], R5 ;  /* 0x000000050200c388 */ /* 0x0013e40000000800 */
.L_x_3:
[----:B------:R-:W-:Y:S05]  /*0b80*/  BSYNC.RECONVERGENT B0 ;  /* 0x0000000000007941 */ /* 0x000fea0003800200 */
.L_x_2:
[----:B------:R-:W-:Y:S06]  /*0b90*/  BAR.SYNC.DEFER_BLOCKING 0x0 ;  /* 0x0000000000007b1d */ /* 0x000fec0000010000 */
[----:B------:R-:W-:Y:S04]  /*0ba0*/  BSSY.RECONVERGENT B0, `(.L_x_4) ;  /* 0x0000009000007945 */ /* 0x000fe80003800200 */
[----:B------:R-:W-:Y:S05]  /*0bb0*/  @P0 BRA `(.L_x_5) ;  /* 0x00000000001c0947 */ /* 0x000fea0003800000 */
[----:B0-----:R-:W-:Y:S04]  /*0bc0*/  LDS R4, [R3] ;  /* 0x0000000003047984 */ /* 0x001fe80000000800 */
[----:B-1----:R-:W0:Y:S02]  /*0bd0*/  LDS R5, [R3+0x400] ;  /* 0x0004000003057984 */ /* 0x002e240000000800 */
[----:B0-----:R-:W-:-:S04]  /*0be0*/  FMNMX R4, R4, R5, !PT ;  /* 0x0000000504047209 */ /* 0x001fc80007800000 */
[----:B------:R-:W-:Y:S01]  /*0bf0*/  FSETP.NEU.AND P0, PT, R4, R5, PT ;  /* 0x000000050400720b */ /* 0x000fe20003f0d000 */
[----:B------:R-:W-:-:S12]  /*0c00*/  STS [R3], R4 ;  /* 0x0000000403007388 */ /* 0x000fd80000000800 */
[----:B------:R-:W0:Y:S04]  /*0c10*/  @!P0 LDS R5, [R2+0x400] ;  /* 0x0004000002058984 */ /* 0x000e280000000800 */
[----:B0-----:R2:W-:Y:S02]  /*0c20*/  @!P0 STS [R2], R5 ;  /* 0x0000000502008388 */ /* 0x0015e40000000800 */
.L_x_5:
[----:B------:R-:W-:Y:S05]  /*0c30*/  BSYNC.RECONVERGENT B0 ;  /* 0x0000000000007941 */ /* 0x000fea0003800200 */
.L_x_4:
[----:B------:R-:W-:Y:S06]  /*0c40*/  BAR.SYNC.DEFER_BLOCKING 0x0 ;  /* 0x0000000000007b1d */ /* 0x000fec0000010000 */
[----:B------:R-:W-:Y:S04]  /*0c50*/  BSSY.RECONVERGENT B0, `(.L_x_6) ;  /* 0x0000009000007945 */ /* 0x000fe80003800200 */
[----:B------:R-:W-:Y:S05]  /*0c60*/  @P1 BRA `(.L_x_7) ;  /* 0x00000000001c1947 */ /* 0x000fea0003800000 */
[----:B0-----:R-:W-:Y:S04]  /*0c70*/  LDS R4, [R3] ;  /* 0x0000000003047984 */ /* 0x001fe80000000800 */
[----:B-12---:R-:W0:Y:S02]  /*0c80*/  LDS R5, [R3+0x200] ;  /* 0x0002000003057984 */ /* 0x006e240000000800 */
[----:B0-----:R-:W-:-:S04]  /*0c90*/  FMNMX R4, R4, R5, !PT ;  /* 0x0000000504047209 */ /* 0x001fc80007800000 */
[----:B------:R-:W-:Y:S01]  /*0ca0*/  FSETP.NEU.AND P0, PT, R4, R5, PT ;  /* 0x000000050400720b */ /* 0x000fe20003f0d000 */
[----:B------:R-:W-:-:S12]  /*0cb0*/  STS [R3], R4 ;  /* 0x0000000403007388 */ /* 0x000fd80000000800 */
[----:B------:R-:W0:Y:S04]  /*0cc0*/  @!P0 LDS R5, [R2+0x200] ;  /* 0x0002000002058984 */ /* 0x000e280000000800 */
[----:B0-----:R3:W-:Y:S02]  /*0cd0*/  @!P0 STS [R2], R5 ;  /* 0x0000000502008388 */ /* 0x0017e40000000800 */
.L_x_7:
[----:B------:R-:W-:Y:S05]  /*0ce0*/  BSYNC.RECONVERGENT B0 ;  /* 0x0000000000007941 */ /* 0x000fea0003800200 */
.L_x_6:
[----:B------:R-:W-:Y:S06]  /*0cf0*/  BAR.SYNC.DEFER_BLOCKING 0x0 ;  /* 0x0000000000007b1d */ /* 0x000fec0000010000 */
[----:B------:R-:W-:Y:S04]  /*0d00*/  BSSY.RECONVERGENT B0, `(.L_x_8) ;  /* 0x0000009000007945 */ /* 0x000fe80003800200 */
[----:B------:R-:W-:Y:S05]  /*0d10*/  @P2 BRA `(.L_x_9) ;  /* 0x00000000001c2947 */ /* 0x000fea0003800000 */
[----:B0-----:R-:W-:Y:S04]  /*0d20*/  LDS R4, [R3] ;  /* 0x0000000003047984 */ /* 0x001fe80000000800 */
[----:B-123--:R-:W0:Y:S02]  /*0d30*/  LDS R5, [R3+0x100] ;  /* 0x0001000003057984 */ /* 0x00ee240000000800 */
[----:B0-----:R-:W-:-:S04]  /*0d40*/  FMNMX R4, R4, R5, !PT ;  /* 0x0000000504047209 */ /* 0x001fc80007800000 */
[----:B------:R-:W-:Y:S01]  /*0d50*/  FSETP.NEU.AND P0, PT, R4, R5, PT ;  /* 0x000000050400720b */ /* 0x000fe20003f0d000 */
[----:B------:R-:W-:-:S12]  /*0d60*/  STS [R3], R4 ;  /* 0x0000000403007388 */ /* 0x000fd80000000800 */
[----:B------:R-:W0:Y:S04]  /*0d70*/  @!P0 LDS R5, [R2+0x100] ;  /* 0x0001000002058984 */ /* 0x000e280000000800 */
[----:B0-----:R4:W-:Y:S02]  /*0d80*/  @!P0 STS [R2], R5 ;  /* 0x0000000502008388 */ /* 0x0019e40000000800 */
.L_x_9:
[----:B------:R-:W-:Y:S05]  /*0d90*/  BSYNC.RECONVERGENT B0 ;  /* 0x0000000000007941 */ /* 0x000fea0003800200 */
.L_x_8:
[----:B------:R-:W-:Y:S06]  /*0da0*/  BAR.SYNC.DEFER_BLOCKING 0x0 ;  /* 0x0000000000007b1d */ /* 0x000fec0000010000 */
[----:B------:R-:W-:Y:S05]  /*0db0*/  @P3 EXIT ;  /* 0x000000000000394d */ /* 0x000fea0003800000 */
[----:B0-----:R-:W-:Y:S01]  /*0dc0*/  LDS R4, [R3] ;  /* 0x0000000003047984 */ /* 0x001fe20000000800 */
[----:B------:R-:W-:-:S03]  /*0dd0*/  ISETP.NE.AND P1, PT, R0, RZ, PT ;  /* 0x000000ff0000720c */ /* 0x000fc60003f25270 */
[----:B-1234-:R-:W0:Y:S02]  /*0de0*/  LDS R5, [R3+0x80] ;  /* 0x0000800003057984 */ /* 0x01ee240000000800 */
[----:B0-----:R-:W-:-:S05]  /*0df0*/  FMNMX R4, R4, R5, !PT ;  /* 0x0000000504047209 */ /* 0x001fca0007800000 */
[----:B------:R-:W-:Y:S04]  /*0e00*/  STS [R3], R4 ;  /* 0x0000000403007388 */ /* 0x000fe80000000800 */
[----:B------:R-:W-:Y:S04]  /*0e10*/  LDS R5, [R3] ;  /* 0x0000000003057984 */ /* 0x000fe80000000800 */
[----:B------:R-:W0:Y:S02]  /*0e20*/  LDS R6, [R3+0x80] ;  /* 0x0000800003067984 */ /* 0x000e240000000800 */
[----:B0-----:R-:W-:-:S13]  /*0e30*/  FSETP.NEU.AND P0, PT, R5, R6, PT ;  /* 0x000000060500720b */ /* 0x001fda0003f0d000 */
[----:B------:R-:W0:Y:S04]  /*0e40*/  @!P0 LDS R5, [R2+0x80] ;  /* 0x0000800002058984 */ /* 0x000e280000000800 */
[----:B0-----:R-:W-:Y:S04]  /*0e50*/  @!P0 STS [R2], R5 ;  /* 0x0000000502008388 */ /* 0x001fe80000000800 */
[----:B------:R-:W-:Y:S04]  /*0e60*/  LDS R6, [R3] ;  /* 0x0000000003067984 */ /* 0x000fe80000000800 */
[----:B------:R-:W0:Y:S02]  /*0e70*/  LDS R7, [R3+0x40] ;  /* 0x0000400003077984 */ /* 0x000e240000000800 */
        /* <DEDUP_REMOVED lines=42> */
[----:B0-----:R0:W-:Y:S01]  /*1120*/  @!P0 STS [R2], R7 ;  /* 0x0000000702008388 */ /* 0x0011e20000000800 */
[----:B------:R-:W-:Y:S05]  /*1130*/  @P1 EXIT ;  /* 0x000000000000194d */ /* 0x000fea0003800000 */
[----:B0-----:R-:W0:Y:S01]  /*1140*/  LDS R7, [UR4] ;  /* 0x00000004ff077984 */ /* 0x001e220008000800 */
[----:B------:R-:W0:Y:S03]  /*1150*/  LDC.64 R2, c[0x0][0x388] ;  /* 0x0000e200ff027b82 */ /* 0x000e260000000a00 */
[----:B------:R-:W1:Y:S05]  /*1160*/  LDS R9, [UR4+0x1000] ;  /* 0x00100004ff097984 */ /* 0x000e6a0008000800 */
[----:B------:R-:W1:Y:S01]  /*1170*/  LDC.64 R4, c[0x0][0x390] ;  /* 0x0000e400ff047b82 */ /* 0x000e620000000a00 */
[----:B0-----:R-:W-:Y:S04]  /*1180*/  STG.E desc[UR8][R2.64], R7 ;  /* 0x0000000702007986 */ /* 0x001fe8000c101908 */
[----:B-1----:R-:W-:Y:S01]  /*1190*/  STG.E desc[UR8][R4.64], R9 ;  /* 0x0000000904007986 */ /* 0x002fe2000c101908 */
[----:B------:R-:W-:Y:S05]  /*11a0*/  EXIT ;  /* 0x000000000000794d */ /* 0x000fea0003800000 */
.L_x_10:
[----:B------:R-:W-:-:S00]  /*11b0*/  BRA `(.L_x_10) ;  /* 0xfffffffc00fc7947 */ /* 0x000fc0000383ffff */
[----:B------:R-:W-:-:S00]  /*11c0*/  NOP ;  /* 0x0000000000007918 */ /* 0x000fc00000000000 */
        /* <DEDUP_REMOVED lines=11> */
.L_x_11:


//--------------------- .nv.shared._Z17test_block_kernelPfS_Pi --------------------------
	.section	.nv.shared._Z17test_block_kernelPfS_Pi,"aw",@nobits
	.sectionflags	@""
	.align	4
.nv.shared._Z17test_block_kernelPfS_Pi:
	.zero		9216


//--------------------- .nv.shared.reserved.0     --------------------------
	.section	.nv.shared.reserved.0,"aw",@nobits
	.weak		__nv_reservedSMEM_offset_0_alias
	.size		__nv_reservedSMEM_offset_0_alias, 0, 64
	.other		__nv_reservedSMEM_offset_0_alias,@"STO_CUDA_RESERVED_SHARED STV_DEFAULT"
__nv_reservedSMEM_offset_0_alias:
	.zero		0
	.zero		64


//--------------------- .nv.constant0._Z17test_block_kernelPfS_Pi --------------------------
	.section	.nv.constant0._Z17test_block_kernelPfS_Pi,"a",@progbits
	.sectionflags	@""
	.align	4
.nv.constant0._Z17test_block_kernelPfS_Pi:
	.zero		920


//--------------------- SYMBOLS --------------------------

	.type		.nv.reservedSmem.offset0,@object
	.size		.nv.reservedSmem.offset0,0x4
	.type		.nv.reservedSmem.cap,@object
	.size		.nv.reservedSmem.cap,0x4
